//
// Generated by NVIDIA NVVM Compiler
//
// Compiler Build ID: CL-36424714
// Cuda compilation tools, release 13.0, V13.0.88
// Based on NVVM 20.0.0
//

.version 9.0
.target sm_100
.address_size 64

	// .globl	_Z9addKernelPfS_S_

.visible .entry _Z9addKernelPfS_S_(
	.param .u64 .ptr .align 1 _Z9addKernelPfS_S__param_0,
	.param .u64 .ptr .align 1 _Z9addKernelPfS_S__param_1,
	.param .u64 .ptr .align 1 _Z9addKernelPfS_S__param_2
)
{
	.reg .b32 	%r<5>;
	.reg .b32 	%f<4>;
	.reg .b64 	%rd<11>;

	ld.param.u64 	%rd1, [_Z9addKernelPfS_S__param_0];
	ld.param.u64 	%rd2, [_Z9addKernelPfS_S__param_1];
	ld.param.u64 	%rd3, [_Z9addKernelPfS_S__param_2];
	cvta.to.global.u64 	%rd4, %rd1;
	cvta.to.global.u64 	%rd5, %rd3;
	cvta.to.global.u64 	%rd6, %rd2;
	mov.u32 	%r1, %ntid.x;
	mov.u32 	%r2, %ctaid.x;
	mov.u32 	%r3, %tid.x;
	mad.lo.s32 	%r4, %r1, %r2, %r3;
	mul.wide.s32 	%rd7, %r4, 4;
	add.s64 	%rd8, %rd6, %rd7;
	ld.global.f32 	%f1, [%rd8];
	add.s64 	%rd9, %rd5, %rd7;
	ld.global.f32 	%f2, [%rd9];
	add.f32 	%f3, %f1, %f2;
	add.s64 	%rd10, %rd4, %rd7;
	st.global.f32 	[%rd10], %f3;
	ret;

}


// ===== COMPILED SASS (sm_100) =====

	.target	sm_100

	.elftype	@"ET_EXEC"


//--------------------- .note.nv.tkinfo           --------------------------
	.section	.note.nv.tkinfo,"",@"SHT_NOTE"
	.sectionflags	@"SHF_NOTE_NV_TKINFO"
	.tkinfo
        /*0018*/ 	.word	0x00000002
        /*0030*/ 	.string	""
        /*0030*/ 	.string	"ptxas"
        /*0030*/ 	.string	"Cuda compilation tools, release 13.0, V13.0.88"
        /*0030*/ 	.string	"Build cuda_13.0.r13.0/compiler.36424714_0"
        /*0030*/ 	.string	"-arch sm_100 -m 64 "



//--------------------- .note.nv.cuinfo           --------------------------
	.section	.note.nv.cuinfo,"",@"SHT_NOTE"
	.sectionflags	@"SHF_NOTE_NV_CUINFO"
        /*0018*/ 	.short	0x0002
        /*001a*/ 	.short	0x0064
        /*001c*/ 	.short	0x0082
	.zero		2


//--------------------- .nv.info                  --------------------------
	.section	.nv.info,"",@"SHT_CUDA_INFO"
	.align	4


	//----- nvinfo : EIATTR_REGCOUNT
	.align		4
        /*0000*/ 	.byte	0x04, 0x2f
        /*0002*/ 	.short	(.L_1 - .L_0)
	.align		4
.L_0:
        /*0004*/ 	.word	index@(_Z9addKernelPfS_S_)
        /*0008*/ 	.word	0x0000000c


	//----- nvinfo : EIATTR_FRAME_SIZE
	.align		4
.L_1:
        /*000c*/ 	.byte	0x04, 0x11
        /*000e*/ 	.short	(.L_3 - .L_2)
	.align		4
.L_2:
        /*0010*/ 	.word	index@(_Z9addKernelPfS_S_)
        /*0014*/ 	.word	0x00000000


	//----- nvinfo : EIATTR_MIN_STACK_SIZE
	.align		4
.L_3:
        /*0018*/ 	.byte	0x04, 0x12
        /*001a*/ 	.short	(.L_5 - .L_4)
	.align		4
.L_4:
        /*001c*/ 	.word	index@(_Z9addKernelPfS_S_)
        /*0020*/ 	.word	0x00000000
.L_5:


//--------------------- .nv.compat                --------------------------
	.section	.nv.compat,"",@"SHT_CUDA_COMPAT_INFO"
	.align	4
        /*0000*/ 	.byte	0x02, 0x09, 0x00, 0x00, 0x02, 0x02, 0x01, 0x00, 0x02, 0x05, 0x05, 0x00, 0x03, 0x07, 0x01, 0x01
        /*0010*/ 	.byte	0x02, 0x03, 0x00, 0x00, 0x02, 0x06, 0x01, 0x00, 0x04, 0x0b, 0x08, 0x00, 0x09, 0x00, 0x00, 0x00
        /*0020*/ 	.byte	0x00, 0x00, 0x00, 0x00


//--------------------- .nv.info._Z9addKernelPfS_S_ --------------------------
	.section	.nv.info._Z9addKernelPfS_S_,"",@"SHT_CUDA_INFO"
	.sectionflags	@""
	.align	4


	//----- nvinfo : EIATTR_CUDA_API_VERSION
	.align		4
        /*0000*/ 	.byte	0x04, 0x37
        /*0002*/ 	.short	(.L_7 - .L_6)
.L_6:
        /*0004*/ 	.word	0x00000082


	//----- nvinfo : EIATTR_KPARAM_INFO
	.align		4
.L_7:
        /*0008*/ 	.byte	0x04, 0x17
        /*000a*/ 	.short	(.L_9 - .L_8)
.L_8:
        /*000c*/ 	.word	0x00000000
        /*0010*/ 	.short	0x0002
        /*0012*/ 	.short	0x0010
        /*0014*/ 	.byte	0x00, 0xf5, 0x21, 0x00


	//----- nvinfo : EIATTR_KPARAM_INFO
	.align		4
.L_9:
        /*0018*/ 	.byte	0x04, 0x17
        /*001a*/ 	.short	(.L_11 - .L_10)
.L_10:
        /*001c*/ 	.word	0x00000000
        /*0020*/ 	.short	0x0001
        /*0022*/ 	.short	0x0008
        /*0024*/ 	.byte	0x00, 0xf5, 0x21, 0x00


	//----- nvinfo : EIATTR_KPARAM_INFO
	.align		4
.L_11:
        /*0028*/ 	.byte	0x04, 0x17
        /*002a*/ 	.short	(.L_13 - .L_12)
.L_12:
        /*002c*/ 	.word	0x00000000
        /*0030*/ 	.short	0x0000
        /*0032*/ 	.short	0x0000
        /*0034*/ 	.byte	0x00, 0xf5, 0x21, 0x00


	//----- nvinfo : EIATTR_SPARSE_MMA_MASK
	.align		4
.L_13:
        /*0038*/ 	.byte	0x03, 0x50
        /*003a*/ 	.short	0x0000


	//----- nvinfo : EIATTR_MAXREG_COUNT
	.align		4
        /*003c*/ 	.byte	0x03, 0x1b
        /*003e*/ 	.short	0x00ff


	//----- nvinfo : EIATTR_MERCURY_ISA_VERSION
	.align		4
        /*0040*/ 	.byte	0x03, 0x5f
        /*0042*/ 	.short	0x0101


	//----- nvinfo : EIATTR_VRC_CTA_INIT_COUNT
	.align		4
        /*0044*/ 	.byte	0x02, 0x4a
	.zero		1
	.zero		1


	//----- nvinfo : EIATTR_EXIT_INSTR_OFFSETS
	.align		4
        /*0048*/ 	.byte	0x04, 0x1c
        /*004a*/ 	.short	(.L_15 - .L_14)


	//   ....[0]....
.L_14:
        /*004c*/ 	.word	0x00000100


	//----- nvinfo : EIATTR_CBANK_PARAM_SIZE
	.align		4
.L_15:
        /*0050*/ 	.byte	0x03, 0x19
        /*0052*/ 	.short	0x0018


	//----- nvinfo : EIATTR_PARAM_CBANK
	.align		4
        /*0054*/ 	.byte	0x04, 0x0a
        /*0056*/ 	.short	(.L_17 - .L_16)
	.align		4
.L_16:
        /*0058*/ 	.word	index@(.nv.constant0._Z9addKernelPfS_S_)
        /*005c*/ 	.short	0x0380
        /*005e*/ 	.short	0x0018


	//----- nvinfo : EIATTR_SW_WAR
	.align		4
.L_17:
        /*0060*/ 	.byte	0x04, 0x36
        /*0062*/ 	.short	(.L_19 - .L_18)
.L_18:
        /*0064*/ 	.word	0x00000008
.L_19:


//--------------------- .nv.callgraph             --------------------------
	.section	.nv.callgraph,"",@"SHT_CUDA_CALLGRAPH"
	.align	4
	.sectionentsize	8
	.align		4
        /*0000*/ 	.word	0x00000000
	.align		4
        /*0004*/ 	.word	0xffffffff
	.align		4
        /*0008*/ 	.word	0x00000000
	.align		4
        /*000c*/ 	.word	0xfffffffe
	.align		4
        /*0010*/ 	.word	0x00000000
	.align		4
        /*0014*/ 	.word	0xfffffffd
	.align		4
        /*0018*/ 	.word	0x00000000
	.align		4
        /*001c*/ 	.word	0xfffffffc


//--------------------- .text._Z9addKernelPfS_S_  --------------------------
	.section	.text._Z9addKernelPfS_S_,"ax",@progbits
	.align	128
        .global         _Z9addKernelPfS_S_
        .type           _Z9addKernelPfS_S_,@function
        .size           _Z9addKernelPfS_S_,(.L_x_1 - _Z9addKernelPfS_S_)
        .other          _Z9addKernelPfS_S_,@"STO_CUDA_ENTRY STV_DEFAULT"
_Z9addKernelPfS_S_:
.text._Z9addKernelPfS_S_:
[----:B------:R-:W-:Y:S01]  /*0000*/  LDC R1, c[0x0][0x37c] ;  /* 0x0000df00ff017b82 */ /* 0x000fe20000000800 */
[----:B------:R-:W0:Y:S07]  /*0010*/  S2R R9, SR_CTAID.X ;  /* 0x0000000000097919 */ /* 0x000e2e0000002500 */
[----:B------:R-:W1:Y:S01]  /*0020*/  LDC.64 R2, c[0x0][0x388] ;  /* 0x0000e200ff027b82 */ /* 0x000e620000000a00 */
[----:B------:R-:W0:Y:S01]  /*0030*/  LDCU UR6, c[0x0][0x360] ;  /* 0x00006c00ff0677ac */ /* 0x000e220008000800 */
[----:B------:R-:W0:Y:S01]  /*0040*/  S2R R0, SR_TID.X ;  /* 0x0000000000007919 */ /* 0x000e220000002100 */
[----:B------:R-:W2:Y:S05]  /*0050*/  LDCU.64 UR4, c[0x0][0x358] ;  /* 0x00006b00ff0477ac */ /* 0x000eaa0008000a00 */
[----:B------:R-:W3:Y:S08]  /*0060*/  LDC.64 R4, c[0x0][0x390] ;  /* 0x0000e400ff047b82 */ /* 0x000ef00000000a00 */
[----:B------:R-:W4:Y:S01]  /*0070*/  LDC.64 R6, c[0x0][0x380] ;  /* 0x0000e000ff067b82 */ /* 0x000f220000000a00 */
[----:B0-----:R-:W-:-:S04]  /*0080*/  IMAD R9, R9, UR6, R0 ;  /* 0x0000000609097c24 */ /* 0x001fc8000f8e0200 */
[----:B-1----:R-:W-:-:S04]  /*0090*/  IMAD.WIDE R2, R9, 0x4, R2 ;  /* 0x0000000409027825 */ /* 0x002fc800078e0202 */
[C---:B---3--:R-:W-:Y:S02]  /*00a0*/  IMAD.WIDE R4, R9.reuse, 0x4, R4 ;  /* 0x0000000409047825 */ /* 0x048fe400078e0204 */
[----:B--2---:R-:W2:Y:S04]  /*00b0*/  LDG.E R2, desc[UR4][R2.64] ;  /* 0x0000000402027981 */ /* 0x004ea8000c1e1900 */
[----:B------:R-:W2:Y:S01]  /*00c0*/  LDG.E R5, desc[UR4][R4.64] ;  /* 0x0000000404057981 */ /* 0x000ea2000c1e1900 */
[----:B----4-:R-:W-:-:S04]  /*00d0*/  IMAD.WIDE R6, R9, 0x4, R6 ;  /* 0x0000000409067825 */ /* 0x010fc800078e0206 */
[----:B--2---:R-:W-:-:S05]  /*00e0*/  FADD R9, R2, R5 ;  /* 0x0000000502097221 */ /* 0x004fca0000000000 */
[----:B------:R-:W-:Y:S01]  /*00f0*/  STG.E desc[UR4][R6.64], R9 ;  /* 0x0000000906007986 */ /* 0x000fe2000c101904 */
[----:B------:R-:W-:Y:S05]  /*0100*/  EXIT ;  /* 0x000000000000794d */ /* 0x000fea0003800000 */
.L_x_0:
[----:B------:R-:W-:-:S00]  /*0110*/  BRA `(.L_x_0) ;  /* 0xfffffffc00fc7947 */ /* 0x000fc0000383ffff */
[----:B------:R-:W-:-:S00]  /*0120*/  NOP ;  /* 0x0000000000007918 */ /* 0x000fc00000000000 */
        /* <DEDUP_REMOVED lines=13> */
.L_x_1:


//--------------------- .nv.shared.reserved.0     --------------------------
	.section	.nv.shared.reserved.0,"aw",@nobits
	.weak		__nv_reservedSMEM_offset_0_alias
	.size		__nv_reservedSMEM_offset_0_alias, 0, 64
	.other		__nv_reservedSMEM_offset_0_alias,@"STO_CUDA_RESERVED_SHARED STV_DEFAULT"
__nv_reservedSMEM_offset_0_alias:
	.zero		0
	.zero		64


//--------------------- .nv.constant0._Z9addKernelPfS_S_ --------------------------
	.section	.nv.constant0._Z9addKernelPfS_S_,"a",@progbits
	.sectionflags	@""
	.align	4
.nv.constant0._Z9addKernelPfS_S_:
	.zero		920


//--------------------- SYMBOLS --------------------------

	.type		.nv.reservedSmem.offset0,@object
	.size		.nv.reservedSmem.offset0,0x4
